//
// Generated by NVIDIA NVVM Compiler
//
// Compiler Build ID: CL-36424714
// Cuda compilation tools, release 13.0, V13.0.88
// Based on NVVM 20.0.0
//

.version 9.0
.target sm_100
.address_size 64

	// .globl	_Z10vector_addPiS_S_

.visible .entry _Z10vector_addPiS_S_(
	.param .u64 .ptr .align 1 _Z10vector_addPiS_S__param_0,
	.param .u64 .ptr .align 1 _Z10vector_addPiS_S__param_1,
	.param .u64 .ptr .align 1 _Z10vector_addPiS_S__param_2
)
{
	.reg .pred 	%p<7>;
	.reg .b32 	%r<44>;
	.reg .b64 	%rd<25>;

	ld.param.u64 	%rd4, [_Z10vector_addPiS_S__param_0];
	ld.param.u64 	%rd5, [_Z10vector_addPiS_S__param_1];
	ld.param.u64 	%rd6, [_Z10vector_addPiS_S__param_2];
	cvta.to.global.u64 	%rd1, %rd6;
	cvta.to.global.u64 	%rd2, %rd5;
	cvta.to.global.u64 	%rd3, %rd4;
	mov.u32 	%r13, %tid.x;
	mov.u32 	%r14, %ctaid.x;
	mov.u32 	%r1, %ntid.x;
	mad.lo.s32 	%r42, %r14, %r1, %r13;
	setp.gt.s32 	%p1, %r42, 999;
	@%p1 bra 	$L__BB0_7;
	add.s32 	%r15, %r42, %r1;
	max.s32 	%r16, %r15, 1000;
	sub.s32 	%r17, %r16, %r15;
	setp.ne.s32 	%p2, %r17, 0;
	selp.u32 	%r18, 1, 0, %p2;
	selp.s32 	%r19, -1, 0, %p2;
	add.s32 	%r20, %r17, %r19;
	div.u32 	%r21, %r20, %r1;
	add.s32 	%r3, %r21, %r18;
	and.b32  	%r22, %r3, 3;
	setp.eq.s32 	%p3, %r22, 3;
	@%p3 bra 	$L__BB0_4;
	add.s32 	%r23, %r3, 1;
	and.b32  	%r24, %r23, 3;
	neg.s32 	%r40, %r24;
$L__BB0_3:
	.pragma "nounroll";
	mul.wide.s32 	%rd7, %r42, 4;
	add.s64 	%rd8, %rd1, %rd7;
	add.s64 	%rd9, %rd2, %rd7;
	add.s64 	%rd10, %rd3, %rd7;
	ld.global.u32 	%r25, [%rd10];
	ld.global.u32 	%r26, [%rd9];
	add.s32 	%r27, %r26, %r25;
	st.global.u32 	[%rd8], %r27;
	add.s32 	%r42, %r42, %r1;
	add.s32 	%r40, %r40, 1;
	setp.ne.s32 	%p4, %r40, 0;
	@%p4 bra 	$L__BB0_3;
$L__BB0_4:
	setp.lt.u32 	%p5, %r3, 3;
	@%p5 bra 	$L__BB0_7;
	shl.b32 	%r10, %r1, 2;
	cvt.u64.u32 	%rd15, %r10;
$L__BB0_6:
	mul.wide.s32 	%rd11, %r42, 4;
	add.s64 	%rd12, %rd3, %rd11;
	ld.global.u32 	%r28, [%rd12];
	add.s64 	%rd13, %rd2, %rd11;
	ld.global.u32 	%r29, [%rd13];
	add.s32 	%r30, %r29, %r28;
	add.s64 	%rd14, %rd1, %rd11;
	st.global.u32 	[%rd14], %r30;
	add.s64 	%rd16, %rd12, %rd15;
	ld.global.u32 	%r31, [%rd16];
	add.s64 	%rd17, %rd13, %rd15;
	ld.global.u32 	%r32, [%rd17];
	add.s32 	%r33, %r32, %r31;
	add.s64 	%rd18, %rd14, %rd15;
	st.global.u32 	[%rd18], %r33;
	add.s64 	%rd19, %rd16, %rd15;
	ld.global.u32 	%r34, [%rd19];
	add.s64 	%rd20, %rd17, %rd15;
	ld.global.u32 	%r35, [%rd20];
	add.s32 	%r36, %r35, %r34;
	add.s64 	%rd21, %rd18, %rd15;
	st.global.u32 	[%rd21], %r36;
	add.s64 	%rd22, %rd19, %rd15;
	ld.global.u32 	%r37, [%rd22];
	add.s64 	%rd23, %rd20, %rd15;
	ld.global.u32 	%r38, [%rd23];
	add.s32 	%r39, %r38, %r37;
	add.s64 	%rd24, %rd21, %rd15;
	st.global.u32 	[%rd24], %r39;
	add.s32 	%r42, %r42, %r10;
	setp.lt.s32 	%p6, %r42, 1000;
	@%p6 bra 	$L__BB0_6;
$L__BB0_7:
	ret;

}


// ===== COMPILED SASS (sm_100) =====

	.target	sm_100

	.elftype	@"ET_EXEC"


//--------------------- .note.nv.tkinfo           --------------------------
	.section	.note.nv.tkinfo,"",@"SHT_NOTE"
	.sectionflags	@"SHF_NOTE_NV_TKINFO"
	.tkinfo
        /*0018*/ 	.word	0x00000002
        /*0030*/ 	.string	""
        /*0030*/ 	.string	"ptxas"
        /*0030*/ 	.string	"Cuda compilation tools, release 13.0, V13.0.88"
        /*0030*/ 	.string	"Build cuda_13.0.r13.0/compiler.36424714_0"
        /*0030*/ 	.string	"-arch sm_100 -m 64 "



//--------------------- .note.nv.cuinfo           --------------------------
	.section	.note.nv.cuinfo,"",@"SHT_NOTE"
	.sectionflags	@"SHF_NOTE_NV_CUINFO"
        /*0018*/ 	.short	0x0002
        /*001a*/ 	.short	0x0064
        /*001c*/ 	.short	0x0082
	.zero		2


//--------------------- .nv.info                  --------------------------
	.section	.nv.info,"",@"SHT_CUDA_INFO"
	.align	4


	//----- nvinfo : EIATTR_REGCOUNT
	.align		4
        /*0000*/ 	.byte	0x04, 0x2f
        /*0002*/ 	.short	(.L_1 - .L_0)
	.align		4
.L_0:
        /*0004*/ 	.word	index@(_Z10vector_addPiS_S_)
        /*0008*/ 	.word	0x0000001c


	//----- nvinfo : EIATTR_FRAME_SIZE
	.align		4
.L_1:
        /*000c*/ 	.byte	0x04, 0x11
        /*000e*/ 	.short	(.L_3 - .L_2)
	.align		4
.L_2:
        /*0010*/ 	.word	index@(_Z10vector_addPiS_S_)
        /*0014*/ 	.word	0x00000000


	//----- nvinfo : EIATTR_MIN_STACK_SIZE
	.align		4
.L_3:
        /*0018*/ 	.byte	0x04, 0x12
        /*001a*/ 	.short	(.L_5 - .L_4)
	.align		4
.L_4:
        /*001c*/ 	.word	index@(_Z10vector_addPiS_S_)
        /*0020*/ 	.word	0x00000000
.L_5:


//--------------------- .nv.compat                --------------------------
	.section	.nv.compat,"",@"SHT_CUDA_COMPAT_INFO"
	.align	4
        /*0000*/ 	.byte	0x02, 0x09, 0x00, 0x00, 0x02, 0x02, 0x01, 0x00, 0x02, 0x05, 0x05, 0x00, 0x03, 0x07, 0x01, 0x01
        /*0010*/ 	.byte	0x02, 0x03, 0x00, 0x00, 0x02, 0x06, 0x01, 0x00, 0x04, 0x0b, 0x08, 0x00, 0x09, 0x00, 0x00, 0x00
        /*0020*/ 	.byte	0x00, 0x00, 0x00, 0x00


//--------------------- .nv.info._Z10vector_addPiS_S_ --------------------------
	.section	.nv.info._Z10vector_addPiS_S_,"",@"SHT_CUDA_INFO"
	.sectionflags	@""
	.align	4


	//----- nvinfo : EIATTR_CUDA_API_VERSION
	.align		4
        /*0000*/ 	.byte	0x04, 0x37
        /*0002*/ 	.short	(.L_7 - .L_6)
.L_6:
        /*0004*/ 	.word	0x00000082


	//----- nvinfo : EIATTR_KPARAM_INFO
	.align		4
.L_7:
        /*0008*/ 	.byte	0x04, 0x17
        /*000a*/ 	.short	(.L_9 - .L_8)
.L_8:
        /*000c*/ 	.word	0x00000000
        /*0010*/ 	.short	0x0002
        /*0012*/ 	.short	0x0010
        /*0014*/ 	.byte	0x00, 0xf5, 0x21, 0x00


	//----- nvinfo : EIATTR_KPARAM_INFO
	.align		4
.L_9:
        /*0018*/ 	.byte	0x04, 0x17
        /*001a*/ 	.short	(.L_11 - .L_10)
.L_10:
        /*001c*/ 	.word	0x00000000
        /*0020*/ 	.short	0x0001
        /*0022*/ 	.short	0x0008
        /*0024*/ 	.byte	0x00, 0xf5, 0x21, 0x00


	//----- nvinfo : EIATTR_KPARAM_INFO
	.align		4
.L_11:
        /*0028*/ 	.byte	0x04, 0x17
        /*002a*/ 	.short	(.L_13 - .L_12)
.L_12:
        /*002c*/ 	.word	0x00000000
        /*0030*/ 	.short	0x0000
        /*0032*/ 	.short	0x0000
        /*0034*/ 	.byte	0x00, 0xf5, 0x21, 0x00


	//----- nvinfo : EIATTR_SPARSE_MMA_MASK
	.align		4
.L_13:
        /*0038*/ 	.byte	0x03, 0x50
        /*003a*/ 	.short	0x0000


	//----- nvinfo : EIATTR_MAXREG_COUNT
	.align		4
        /*003c*/ 	.byte	0x03, 0x1b
        /*003e*/ 	.short	0x00ff


	//----- nvinfo : EIATTR_MERCURY_ISA_VERSION
	.align		4
        /*0040*/ 	.byte	0x03, 0x5f
        /*0042*/ 	.short	0x0101


	//----- nvinfo : EIATTR_VRC_CTA_INIT_COUNT
	.align		4
        /*0044*/ 	.byte	0x02, 0x4a
	.zero		1
	.zero		1


	//----- nvinfo : EIATTR_EXIT_INSTR_OFFSETS
	.align		4
        /*0048*/ 	.byte	0x04, 0x1c
        /*004a*/ 	.short	(.L_15 - .L_14)


	//   ....[0]....
.L_14:
        /*004c*/ 	.word	0x00000060


	//   ....[1]....
        /*0050*/ 	.word	0x00000390


	//   ....[2]....
        /*0054*/ 	.word	0x00000660


	//----- nvinfo : EIATTR_CRS_STACK_SIZE
	.align		4
.L_15:
        /*0058*/ 	.byte	0x04, 0x1e
        /*005a*/ 	.short	(.L_17 - .L_16)
.L_16:
        /*005c*/ 	.word	0x00000000


	//----- nvinfo : EIATTR_CBANK_PARAM_SIZE
	.align		4
.L_17:
        /*0060*/ 	.byte	0x03, 0x19
        /*0062*/ 	.short	0x0018


	//----- nvinfo : EIATTR_PARAM_CBANK
	.align		4
        /*0064*/ 	.byte	0x04, 0x0a
        /*0066*/ 	.short	(.L_19 - .L_18)
	.align		4
.L_18:
        /*0068*/ 	.word	index@(.nv.constant0._Z10vector_addPiS_S_)
        /*006c*/ 	.short	0x0380
        /*006e*/ 	.short	0x0018


	//----- nvinfo : EIATTR_SW_WAR
	.align		4
.L_19:
        /*0070*/ 	.byte	0x04, 0x36
        /*0072*/ 	.short	(.L_21 - .L_20)
.L_20:
        /*0074*/ 	.word	0x00000008
.L_21:


//--------------------- .nv.callgraph             --------------------------
	.section	.nv.callgraph,"",@"SHT_CUDA_CALLGRAPH"
	.align	4
	.sectionentsize	8
	.align		4
        /*0000*/ 	.word	0x00000000
	.align		4
        /*0004*/ 	.word	0xffffffff
	.align		4
        /*0008*/ 	.word	0x00000000
	.align		4
        /*000c*/ 	.word	0xfffffffe
	.align		4
        /*0010*/ 	.word	0x00000000
	.align		4
        /*0014*/ 	.word	0xfffffffd
	.align		4
        /*0018*/ 	.word	0x00000000
	.align		4
        /*001c*/ 	.word	0xfffffffc


//--------------------- .text._Z10vector_addPiS_S_ --------------------------
	.section	.text._Z10vector_addPiS_S_,"ax",@progbits
	.align	128
        .global         _Z10vector_addPiS_S_
        .type           _Z10vector_addPiS_S_,@function
        .size           _Z10vector_addPiS_S_,(.L_x_5 - _Z10vector_addPiS_S_)
        .other          _Z10vector_addPiS_S_,@"STO_CUDA_ENTRY STV_DEFAULT"
_Z10vector_addPiS_S_:
.text._Z10vector_addPiS_S_:
[----:B------:R-:W-:Y:S01]  /*0000*/  LDC R1, c[0x0][0x37c] ;  /* 0x0000df00ff017b82 */ /* 0x000fe20000000800 */
[----:B------:R-:W0:Y:S07]  /*0010*/  S2R R0, SR_TID.X ;  /* 0x0000000000007919 */ /* 0x000e2e0000002100 */
[----:B------:R-:W0:Y:S08]  /*0020*/  S2UR UR4, SR_CTAID.X ;  /* 0x00000000000479c3 */ /* 0x000e300000002500 */
[----:B------:R-:W0:Y:S02]  /*0030*/  LDC R9, c[0x0][0x360] ;  /* 0x0000d800ff097b82 */ /* 0x000e240000000800 */
[----:B0-----:R-:W-:-:S05]  /*0040*/  IMAD R0, R9, UR4, R0 ;  /* 0x0000000409007c24 */ /* 0x001fca000f8e0200 */
[----:B------:R-:W-:-:S13]  /*0050*/  ISETP.GT.AND P0, PT, R0, 0x3e7, PT ;  /* 0x000003e70000780c */ /* 0x000fda0003f04270 */
[----:B------:R-:W-:Y:S05]  /*0060*/  @P0 EXIT ;  /* 0x000000000000094d */ /* 0x000fea0003800000 */
[----:B------:R-:W0:Y:S01]  /*0070*/  I2F.U32.RP R4, R9 ;  /* 0x0000000900047306 */ /* 0x000e220000209000 */
[----:B------:R-:W-:Y:S01]  /*0080*/  IMAD.IADD R2, R0, 0x1, R9 ;  /* 0x0000000100027824 */ /* 0x000fe200078e0209 */
[----:B------:R-:W-:Y:S01]  /*0090*/  ISETP.NE.U32.AND P3, PT, R9, RZ, PT ;  /* 0x000000ff0900720c */ /* 0x000fe20003f65070 */
[----:B------:R-:W1:Y:S01]  /*00a0*/  LDCU.64 UR4, c[0x0][0x358] ;  /* 0x00006b00ff0477ac */ /* 0x000e620008000a00 */
[----:B------:R-:W-:Y:S02]  /*00b0*/  BSSY.RECONVERGENT B0, `(.L_x_0) ;  /* 0x000002d000007945 */ /* 0x000fe40003800200 */
[----:B------:R-:W-:-:S04]  /*00c0*/  VIMNMX R5, PT, PT, R2, 0x3e8, !PT ;  /* 0x000003e802057848 */ /* 0x000fc80007fe0100 */
[----:B------:R-:W-:-:S04]  /*00d0*/  IADD3 R5, PT, PT, -R2, R5, RZ ;  /* 0x0000000502057210 */ /* 0x000fc80007ffe1ff */
[C---:B------:R-:W-:Y:S01]  /*00e0*/  ISETP.NE.AND P0, PT, R5.reuse, RZ, PT ;  /* 0x000000ff0500720c */ /* 0x040fe20003f05270 */
[----:B0-----:R-:W0:Y:S02]  /*00f0*/  MUFU.RCP R4, R4 ;  /* 0x0000000400047308 */ /* 0x001e240000001000 */
[----:B0-----:R-:W-:Y:S02]  /*0100*/  VIADD R3, R4, 0xffffffe ;  /* 0x0ffffffe04037836 */ /* 0x001fe40000000000 */
[----:B------:R-:W-:-:S08]  /*0110*/  VIADD R4, R5, 0xffffffff ;  /* 0xffffffff05047836 */ /* 0x000fd00000000000 */
[----:B------:R-:W-:Y:S01]  /*0120*/  @!P0 IMAD.MOV R4, RZ, RZ, R5 ;  /* 0x000000ffff048224 */ /* 0x000fe200078e0205 */
[----:B------:R-:W0:Y:S02]  /*0130*/  F2I.FTZ.U32.TRUNC.NTZ R3, R3 ;  /* 0x0000000300037305 */ /* 0x000e24000021f000 */
[----:B0-----:R-:W-:-:S04]  /*0140*/  IMAD.MOV R2, RZ, RZ, -R3 ;  /* 0x000000ffff027224 */ /* 0x001fc800078e0a03 */
[----:B------:R-:W-:Y:S02]  /*0150*/  IMAD R7, R2, R9, RZ ;  /* 0x0000000902077224 */ /* 0x000fe400078e02ff */
[----:B------:R-:W-:-:S05]  /*0160*/  HFMA2 R2, -RZ, RZ, 0, 0 ;  /* 0x00000000ff027431 */ /* 0x000fca00000001ff */
[----:B------:R-:W-:-:S06]  /*0170*/  IMAD.HI.U32 R7, R3, R7, R2 ;  /* 0x0000000703077227 */ /* 0x000fcc00078e0002 */
[----:B------:R-:W-:-:S04]  /*0180*/  IMAD.HI.U32 R7, R7, R4, RZ ;  /* 0x0000000407077227 */ /* 0x000fc800078e00ff */
[----:B------:R-:W-:-:S04]  /*0190*/  IMAD.MOV R2, RZ, RZ, -R7 ;  /* 0x000000ffff027224 */ /* 0x000fc800078e0a07 */
[----:B------:R-:W-:Y:S01]  /*01a0*/  IMAD R4, R9, R2, R4 ;  /* 0x0000000209047224 */ /* 0x000fe200078e0204 */
[----:B------:R-:W-:-:S04]  /*01b0*/  SEL R2, RZ, 0x1, !P0 ;  /* 0x00000001ff027807 */ /* 0x000fc80004000000 */
[----:B------:R-:W-:-:S13]  /*01c0*/  ISETP.GE.U32.AND P1, PT, R4, R9, PT ;  /* 0x000000090400720c */ /* 0x000fda0003f26070 */
[----:B------:R-:W-:Y:S01]  /*01d0*/  @P1 IADD3 R4, PT, PT, R4, -R9, RZ ;  /* 0x8000000904041210 */ /* 0x000fe20007ffe0ff */
[----:B------:R-:W-:-:S03]  /*01e0*/  @P1 VIADD R7, R7, 0x1 ;  /* 0x0000000107071836 */ /* 0x000fc60000000000 */
[----:B------:R-:W-:-:S13]  /*01f0*/  ISETP.GE.U32.AND P2, PT, R4, R9, PT ;  /* 0x000000090400720c */ /* 0x000fda0003f46070 */
[----:B------:R-:W-:Y:S01]  /*0200*/  @P2 VIADD R7, R7, 0x1 ;  /* 0x0000000107072836 */ /* 0x000fe20000000000 */
[----:B------:R-:W-:-:S04]  /*0210*/  @!P3 LOP3.LUT R7, RZ, R9, RZ, 0x33, !PT ;  /* 0x00000009ff07b212 */ /* 0x000fc800078e33ff */
[----:B------:R-:W-:-:S04]  /*0220*/  IADD3 R8, PT, PT, R2, R7, RZ ;  /* 0x0000000702087210 */ /* 0x000fc80007ffe0ff */
[C---:B------:R-:W-:Y:S02]  /*0230*/  LOP3.LUT R2, R8.reuse, 0x3, RZ, 0xc0, !PT ;  /* 0x0000000308027812 */ /* 0x040fe400078ec0ff */
[----:B------:R-:W-:Y:S02]  /*0240*/  ISETP.GE.U32.AND P1, PT, R8, 0x3, PT ;  /* 0x000000030800780c */ /* 0x000fe40003f26070 */
[----:B------:R-:W-:-:S13]  /*0250*/  ISETP.NE.AND P0, PT, R2, 0x3, PT ;  /* 0x000000030200780c */ /* 0x000fda0003f05270 */
[----:B-1----:R-:W-:Y:S05]  /*0260*/  @!P0 BRA `(.L_x_1) ;  /* 0x0000000000448947 */ /* 0x002fea0003800000 */
[----:B------:R-:W0:Y:S01]  /*0270*/  LDC.64 R2, c[0x0][0x390] ;  /* 0x0000e400ff027b82 */ /* 0x000e220000000a00 */
[----:B------:R-:W-:-:S05]  /*0280*/  VIADD R8, R8, 0x1 ;  /* 0x0000000108087836 */ /* 0x000fca0000000000 */
[----:B------:R-:W-:Y:S02]  /*0290*/  LOP3.LUT R8, R8, 0x3, RZ, 0xc0, !PT ;  /* 0x0000000308087812 */ /* 0x000fe400078ec0ff */
[----:B------:R-:W1:Y:S03]  /*02a0*/  LDC.64 R4, c[0x0][0x380] ;  /* 0x0000e000ff047b82 */ /* 0x000e660000000a00 */
[----:B------:R-:W-:-:S05]  /*02b0*/  IMAD.MOV R8, RZ, RZ, -R8 ;  /* 0x000000ffff087224 */ /* 0x000fca00078e0a08 */
[----:B------:R-:W2:Y:S02]  /*02c0*/  LDC.64 R6, c[0x0][0x388] ;  /* 0x0000e200ff067b82 */ /* 0x000ea40000000a00 */
.L_x_2:
[----:B--2---:R-:W-:-:S04]  /*02d0*/  IMAD.WIDE R12, R0, 0x4, R6 ;  /* 0x00000004000c7825 */ /* 0x004fc800078e0206 */
[C---:B-1----:R-:W-:Y:S02]  /*02e0*/  IMAD.WIDE R14, R0.reuse, 0x4, R4 ;  /* 0x00000004000e7825 */ /* 0x042fe400078e0204 */
[----:B------:R-:W2:Y:S04]  /*02f0*/  LDG.E R13, desc[UR4][R12.64] ;  /* 0x000000040c0d7981 */ /* 0x000ea8000c1e1900 */
[----:B------:R-:W2:Y:S01]  /*0300*/  LDG.E R14, desc[UR4][R14.64] ;  /* 0x000000040e0e7981 */ /* 0x000ea2000c1e1900 */
[----:B0--3--:R-:W-:-:S04]  /*0310*/  IMAD.WIDE R10, R0, 0x4, R2 ;  /* 0x00000004000a7825 */ /* 0x009fc800078e0202 */
[----:B------:R-:W-:Y:S02]  /*0320*/  VIADD R8, R8, 0x1 ;  /* 0x0000000108087836 */ /* 0x000fe40000000000 */
[----:B------:R-:W-:-:S03]  /*0330*/  IMAD.IADD R0, R9, 0x1, R0 ;  /* 0x0000000109007824 */ /* 0x000fc600078e0200 */
[----:B------:R-:W-:Y:S02]  /*0340*/  ISETP.NE.AND P0, PT, R8, RZ, PT ;  /* 0x000000ff0800720c */ /* 0x000fe40003f05270 */
[----:B--2---:R-:W-:-:S05]  /*0350*/  IADD3 R17, PT, PT, R14, R13, RZ ;  /* 0x0000000d0e117210 */ /* 0x004fca0007ffe0ff */
[----:B------:R3:W-:Y:S06]  /*0360*/  STG.E desc[UR4][R10.64], R17 ;  /* 0x000000110a007986 */ /* 0x0007ec000c101904 */
[----:B------:R-:W-:Y:S05]  /*0370*/  @P0 BRA `(.L_x_2) ;  /* 0xfffffffc00d40947 */ /* 0x000fea000383ffff */
.L_x_1:
[----:B------:R-:W-:Y:S05]  /*0380*/  BSYNC.RECONVERGENT B0 ;  /* 0x0000000000007941 */ /* 0x000fea0003800200 */
.L_x_0:
[----:B------:R-:W-:Y:S05]  /*0390*/  @!P1 EXIT ;  /* 0x000000000000994d */ /* 0x000fea0003800000 */
[----:B------:R-:W0:Y:S01]  /*03a0*/  LDC.64 R2, c[0x0][0x390] ;  /* 0x0000e400ff027b82 */ /* 0x000e220000000a00 */
[----:B------:R-:W-:-:S07]  /*03b0*/  SHF.L.U32 R9, R9, 0x2, RZ ;  /* 0x0000000209097819 */ /* 0x000fce00000006ff */
[----:B------:R-:W1:Y:S08]  /*03c0*/  LDC.64 R4, c[0x0][0x380] ;  /* 0x0000e000ff047b82 */ /* 0x000e700000000a00 */
[----:B------:R-:W2:Y:S02]  /*03d0*/  LDC.64 R6, c[0x0][0x388] ;  /* 0x0000e200ff067b82 */ /* 0x000ea40000000a00 */
.L_x_3:
[----:B-1--4-:R-:W-:-:S04]  /*03e0*/  IMAD.WIDE R14, R0, 0x4, R4 ;  /* 0x00000004000e7825 */ /* 0x012fc800078e0204 */
[----:B--2---:R-:W-:Y:S01]  /*03f0*/  IMAD.WIDE R18, R0, 0x4, R6 ;  /* 0x0000000400127825 */ /* 0x004fe200078e0206 */
[----:B------:R-:W2:Y:S04]  /*0400*/  LDG.E R8, desc[UR4][R14.64] ;  /* 0x000000040e087981 */ /* 0x000ea8000c1e1900 */
[----:B---3--:R-:W2:Y:S01]  /*0410*/  LDG.E R11, desc[UR4][R18.64] ;  /* 0x00000004120b7981 */ /* 0x008ea2000c1e1900 */
[-C--:B------:R-:W-:Y:S01]  /*0420*/  IADD3 R12, P0, PT, R14, R9.reuse, RZ ;  /* 0x000000090e0c7210 */ /* 0x080fe20007f1e0ff */
[----:B0-----:R-:W-:Y:S01]  /*0430*/  IMAD.WIDE R20, R0, 0x4, R2 ;  /* 0x0000000400147825 */ /* 0x001fe200078e0202 */
[----:B------:R-:W-:-:S03]  /*0440*/  IADD3 R10, P1, PT, R18, R9, RZ ;  /* 0x00000009120a7210 */ /* 0x000fc60007f3e0ff */
[----:B------:R-:W-:Y:S02]  /*0450*/  IMAD.X R13, RZ, RZ, R15, P0 ;  /* 0x000000ffff0d7224 */ /* 0x000fe400000e060f */
[----:B--2---:R-:W-:Y:S01]  /*0460*/  IMAD.IADD R23, R8, 0x1, R11 ;  /* 0x0000000108177824 */ /* 0x004fe200078e020b */
[----:B------:R-:W-:-:S04]  /*0470*/  IADD3.X R11, PT, PT, RZ, R19, RZ, P1, !PT ;  /* 0x00000013ff0b7210 */ /* 0x000fc80000ffe4ff */
[----:B------:R0:W-:Y:S04]  /*0480*/  STG.E desc[UR4][R20.64], R23 ;  /* 0x0000001714007986 */ /* 0x0001e8000c101904 */
[----:B------:R-:W2:Y:S04]  /*0490*/  LDG.E R8, desc[UR4][R12.64] ;  /* 0x000000040c087981 */ /* 0x000ea8000c1e1900 */
[----:B------:R-:W2:Y:S01]  /*04a0*/  LDG.E R25, desc[UR4][R10.64] ;  /* 0x000000040a197981 */ /* 0x000ea2000c1e1900 */
[----:B------:R-:W-:Y:S02]  /*04b0*/  IADD3 R16, P0, PT, R20, R9, RZ ;  /* 0x0000000914107210 */ /* 0x000fe40007f1e0ff */
[----:B------:R-:W-:-:S02]  /*04c0*/  IADD3 R18, P1, PT, R9, R12, RZ ;  /* 0x0000000c09127210 */ /* 0x000fc40007f3e0ff */
[----:B------:R-:W-:Y:S01]  /*04d0*/  IADD3 R14, P2, PT, R9, R10, RZ ;  /* 0x0000000a090e7210 */ /* 0x000fe20007f5e0ff */
[----:B------:R-:W-:Y:S02]  /*04e0*/  IMAD.X R17, RZ, RZ, R21, P0 ;  /* 0x000000ffff117224 */ /* 0x000fe400000e0615 */
[----:B------:R-:W-:Y:S01]  /*04f0*/  IMAD.X R19, RZ, RZ, R13, P1 ;  /* 0x000000ffff137224 */ /* 0x000fe200008e060d */
[----:B------:R-:W-:Y:S01]  /*0500*/  IADD3.X R15, PT, PT, RZ, R11, RZ, P2, !PT ;  /* 0x0000000bff0f7210 */ /* 0x000fe200017fe4ff */
[----:B--2---:R-:W-:-:S05]  /*0510*/  IMAD.IADD R25, R8, 0x1, R25 ;  /* 0x0000000108197824 */ /* 0x004fca00078e0219 */
[----:B------:R1:W-:Y:S04]  /*0520*/  STG.E desc[UR4][R16.64], R25 ;  /* 0x0000001910007986 */ /* 0x0003e8000c101904 */
[----:B------:R-:W2:Y:S04]  /*0530*/  LDG.E R8, desc[UR4][R18.64] ;  /* 0x0000000412087981 */ /* 0x000ea8000c1e1900 */
[----:B0-----:R-:W2:Y:S01]  /*0540*/  LDG.E R23, desc[UR4][R14.64] ;  /* 0x000000040e177981 */ /* 0x001ea2000c1e1900 */
[C---:B------:R-:W-:Y:S02]  /*0550*/  IADD3 R10, P0, PT, R9.reuse, R16, RZ ;  /* 0x00000010090a7210 */ /* 0x040fe40007f1e0ff */
[----:B------:R-:W-:-:S02]  /*0560*/  IADD3 R20, P2, PT, R9, R14, RZ ;  /* 0x0000000e09147210 */ /* 0x000fc40007f5e0ff */
[----:B------:R-:W-:Y:S01]  /*0570*/  IADD3 R12, P1, PT, R9, R18, RZ ;  /* 0x00000012090c7210 */ /* 0x000fe20007f3e0ff */
[----:B------:R-:W-:Y:S02]  /*0580*/  IMAD.X R11, RZ, RZ, R17, P0 ;  /* 0x000000ffff0b7224 */ /* 0x000fe400000e0611 */
[----:B------:R-:W-:Y:S01]  /*0590*/  IMAD.X R21, RZ, RZ, R15, P2 ;  /* 0x000000ffff157224 */ /* 0x000fe200010e060f */
[----:B------:R-:W-:Y:S01]  /*05a0*/  IADD3.X R13, PT, PT, RZ, R19, RZ, P1, !PT ;  /* 0x00000013ff0d7210 */ /* 0x000fe20000ffe4ff */
[----:B--2---:R-:W-:-:S05]  /*05b0*/  IMAD.IADD R23, R8, 0x1, R23 ;  /* 0x0000000108177824 */ /* 0x004fca00078e0217 */
[----:B------:R4:W-:Y:S04]  /*05c0*/  STG.E desc[UR4][R10.64], R23 ;  /* 0x000000170a007986 */ /* 0x0009e8000c101904 */
[----:B------:R-:W1:Y:S04]  /*05d0*/  LDG.E R12, desc[UR4][R12.64] ;  /* 0x000000040c0c7981 */ /* 0x000e68000c1e1900 */
[----:B------:R-:W1:Y:S01]  /*05e0*/  LDG.E R21, desc[UR4][R20.64] ;  /* 0x0000000414157981 */ /* 0x000e62000c1e1900 */
[C---:B------:R-:W-:Y:S02]  /*05f0*/  IADD3 R14, P0, PT, R9.reuse, R10, RZ ;  /* 0x0000000a090e7210 */ /* 0x040fe40007f1e0ff */
[----:B------:R-:W-:-:S02]  /*0600*/  IADD3 R0, PT, PT, R9, R0, RZ ;  /* 0x0000000009007210 */ /* 0x000fc40007ffe0ff */
[----:B------:R-:W-:Y:S02]  /*0610*/  IADD3.X R15, PT, PT, RZ, R11, RZ, P0, !PT ;  /* 0x0000000bff0f7210 */ /* 0x000fe400007fe4ff */
[----:B------:R-:W-:Y:S01]  /*0620*/  ISETP.GE.AND P0, PT, R0, 0x3e8, PT ;  /* 0x000003e80000780c */ /* 0x000fe20003f06270 */
[----:B-1----:R-:W-:-:S05]  /*0630*/  IMAD.IADD R17, R12, 0x1, R21 ;  /* 0x000000010c117824 */ /* 0x002fca00078e0215 */
[----:B------:R4:W-:Y:S07]  /*0640*/  STG.E desc[UR4][R14.64], R17 ;  /* 0x000000110e007986 */ /* 0x0009ee000c101904 */
[----:B------:R-:W-:Y:S05]  /*0650*/  @!P0 BRA `(.L_x_3) ;  /* 0xfffffffc00608947 */ /* 0x000fea000383ffff */
[----:B------:R-:W-:Y:S05]  /*0660*/  EXIT ;  /* 0x000000000000794d */ /* 0x000fea0003800000 */
.L_x_4:
[----:B------:R-:W-:-:S00]  /*0670*/  BRA `(.L_x_4) ;  /* 0xfffffffc00fc7947 */ /* 0x000fc0000383ffff */
[----:B------:R-:W-:-:S00]  /*0680*/  NOP ;  /* 0x0000000000007918 */ /* 0x000fc00000000000 */
[----:B------:R-:W-:-:S00]  /*0690*/  NOP ;  /* 0x0000000000007918 */ /* 0x000fc00000000000 */
[----:B------:R-:W-:-:S00]  /*06a0*/  NOP ;  /* 0x0000000000007918 */ /* 0x000fc00000000000 */
[----:B------:R-:W-:-:S00]  /*06b0*/  NOP ;  /* 0x0000000000007918 */ /* 0x000fc00000000000 */
[----:B------:R-:W-:-:S00]  /*06c0*/  NOP ;  /* 0x0000000000007918 */ /* 0x000fc00000000000 */
[----:B------:R-:W-:-:S00]  /*06d0*/  NOP ;  /* 0x0000000000007918 */ /* 0x000fc00000000000 */
[----:B------:R-:W-:-:S00]  /*06e0*/  NOP ;  /* 0x0000000000007918 */ /* 0x000fc00000000000 */
[----:B------:R-:W-:-:S00]  /*06f0*/  NOP ;  /* 0x0000000000007918 */ /* 0x000fc00000000000 */
.L_x_5:


//--------------------- .nv.shared.reserved.0     --------------------------
	.section	.nv.shared.reserved.0,"aw",@nobits
	.weak		__nv_reservedSMEM_offset_0_alias
	.size		__nv_reservedSMEM_offset_0_alias, 0, 64
	.other		__nv_reservedSMEM_offset_0_alias,@"STO_CUDA_RESERVED_SHARED STV_DEFAULT"
__nv_reservedSMEM_offset_0_alias:
	.zero		0
	.zero		64


//--------------------- .nv.constant0._Z10vector_addPiS_S_ --------------------------
	.section	.nv.constant0._Z10vector_addPiS_S_,"a",@progbits
	.sectionflags	@""
	.align	4
.nv.constant0._Z10vector_addPiS_S_:
	.zero		920


//--------------------- SYMBOLS --------------------------

	.type		.nv.reservedSmem.offset0,@object
	.size		.nv.reservedSmem.offset0,0x4
